	.headerflags	@"EF_CUDA_TEXMODE_UNIFIED EF_CUDA_64BIT_ADDRESS EF_CUDA_ACCELERATORS EF_CUDA_SM90 EF_CUDA_VIRTUAL_SM(EF_CUDA_SM90)"
	.elftype	@"ET_EXEC"


//--------------------- .nv.info                  --------------------------
	.section	.nv.info,"",@"SHT_CUDA_INFO"
	.align	4


	//----- nvinfo : EIATTR_REGCOUNT
	.align		4
        /*0000*/ 	.byte	0x04, 0x2f
        /*0002*/ 	.short	(.L_2 - .L_1)
	.align		4
.L_1:
        /*0004*/ 	.word	index@(triton_poi_fused__native_batch_norm_legit_leaky_relu_6)
        /*0008*/ 	.word	0x00000026


	//----- nvinfo : EIATTR_MIN_STACK_SIZE
	.align		4
.L_2:
        /*000c*/ 	.byte	0x04, 0x12
        /*000e*/ 	.short	(.L_4 - .L_3)
	.align		4
.L_3:
        /*0010*/ 	.word	index@(triton_poi_fused__native_batch_norm_legit_leaky_relu_6)
        /*0014*/ 	.word	0x00000000


	//----- nvinfo : EIATTR_FRAME_SIZE
	.align		4
.L_4:
        /*0018*/ 	.byte	0x04, 0x11
        /*001a*/ 	.short	(.L_6 - .L_5)
	.align		4
.L_5:
        /*001c*/ 	.word	index@(triton_poi_fused__native_batch_norm_legit_leaky_relu_6)
        /*0020*/ 	.word	0x00000000


	//----- nvinfo : EIATTR_MIN_STACK_SIZE
	.align		4
.L_6:
        /*0024*/ 	.byte	0x04, 0x12
        /*0026*/ 	.short	(.L_8 - .L_7)
	.align		4
.L_7:
        /*0028*/ 	.word	index@(triton_poi_fused__native_batch_norm_legit_leaky_relu_6)
        /*002c*/ 	.word	0x00000000
.L_8:


//--------------------- .nv.info.triton_poi_fused__native_batch_norm_legit_leaky_relu_6 --------------------------
	.section	.nv.info.triton_poi_fused__native_batch_norm_legit_leaky_relu_6,"",@"SHT_CUDA_INFO"
	.sectionflags	@""
	.align	4


	//----- nvinfo : EIATTR_CUDA_API_VERSION
	.align		4
        /*0000*/ 	.byte	0x04, 0x37
        /*0002*/ 	.short	(.L_10 - .L_9)
.L_9:
        /*0004*/ 	.word	0x0000007c


	//----- nvinfo : EIATTR_KPARAM_INFO
	.align		4
.L_10:
        /*0008*/ 	.byte	0x04, 0x17
        /*000a*/ 	.short	(.L_12 - .L_11)
.L_11:
        /*000c*/ 	.word	0x00000000
        /*0010*/ 	.short	0x0007
        /*0012*/ 	.short	0x0034
        /*0014*/ 	.byte	0x00, 0xf0, 0x11, 0x00


	//----- nvinfo : EIATTR_KPARAM_INFO
	.align		4
.L_12:
        /*0018*/ 	.byte	0x04, 0x17
        /*001a*/ 	.short	(.L_14 - .L_13)
.L_13:
        /*001c*/ 	.word	0x00000000
        /*0020*/ 	.short	0x0006
        /*0022*/ 	.short	0x0030
        /*0024*/ 	.byte	0x00, 0xf0, 0x11, 0x00


	//----- nvinfo : EIATTR_KPARAM_INFO
	.align		4
.L_14:
        /*0028*/ 	.byte	0x04, 0x17
        /*002a*/ 	.short	(.L_16 - .L_15)
.L_15:
        /*002c*/ 	.word	0x00000000
        /*0030*/ 	.short	0x0005
        /*0032*/ 	.short	0x0028
        /*0034*/ 	.byte	0x00, 0xf4, 0x21, 0x00


	//----- nvinfo : EIATTR_KPARAM_INFO
	.align		4
.L_16:
        /*0038*/ 	.byte	0x04, 0x17
        /*003a*/ 	.short	(.L_18 - .L_17)
.L_17:
        /*003c*/ 	.word	0x00000000
        /*0040*/ 	.short	0x0004
        /*0042*/ 	.short	0x0020
        /*0044*/ 	.byte	0x00, 0xf4, 0x21, 0x00


	//----- nvinfo : EIATTR_KPARAM_INFO
	.align		4
.L_18:
        /*0048*/ 	.byte	0x04, 0x17
        /*004a*/ 	.short	(.L_20 - .L_19)
.L_19:
        /*004c*/ 	.word	0x00000000
        /*0050*/ 	.short	0x0003
        /*0052*/ 	.short	0x0018
        /*0054*/ 	.byte	0x00, 0xf4, 0x21, 0x00


	//----- nvinfo : EIATTR_KPARAM_INFO
	.align		4
.L_20:
        /*0058*/ 	.byte	0x04, 0x17
        /*005a*/ 	.short	(.L_22 - .L_21)
.L_21:
        /*005c*/ 	.word	0x00000000
        /*0060*/ 	.short	0x0002
        /*0062*/ 	.short	0x0010
        /*0064*/ 	.byte	0x00, 0xf4, 0x21, 0x00


	//----- nvinfo : EIATTR_KPARAM_INFO
	.align		4
.L_22:
        /*0068*/ 	.byte	0x04, 0x17
        /*006a*/ 	.short	(.L_24 - .L_23)
.L_23:
        /*006c*/ 	.word	0x00000000
        /*0070*/ 	.short	0x0001
        /*0072*/ 	.short	0x0008
        /*0074*/ 	.byte	0x00, 0xf4, 0x21, 0x00


	//----- nvinfo : EIATTR_KPARAM_INFO
	.align		4
.L_24:
        /*0078*/ 	.byte	0x04, 0x17
        /*007a*/ 	.short	(.L_26 - .L_25)
.L_25:
        /*007c*/ 	.word	0x00000000
        /*0080*/ 	.short	0x0000
        /*0082*/ 	.short	0x0000
        /*0084*/ 	.byte	0x00, 0xf4, 0x21, 0x00


	//----- nvinfo : EIATTR_SPARSE_MMA_MASK
	.align		4
.L_26:
        /*0088*/ 	.byte	0x03, 0x50
        /*008a*/ 	.short	0x0000


	//----- nvinfo : EIATTR_MAXREG_COUNT
	.align		4
        /*008c*/ 	.byte	0x03, 0x1b
        /*008e*/ 	.short	0x00ff


	//----- nvinfo : EIATTR_EXIT_INSTR_OFFSETS
	.align		4
        /*0090*/ 	.byte	0x04, 0x1c
        /*0092*/ 	.short	(.L_28 - .L_27)


	//   ....[0]....
.L_27:
        /*0094*/ 	.word	0x00000940


	//   ....[1]....
        /*0098*/ 	.word	0x00000990


	//----- nvinfo : EIATTR_REQNTID
	.align		4
.L_28:
        /*009c*/ 	.byte	0x04, 0x10
        /*009e*/ 	.short	(.L_30 - .L_29)
.L_29:
        /*00a0*/ 	.word	0x00000080
        /*00a4*/ 	.word	0x00000001
        /*00a8*/ 	.word	0x00000001


	//----- nvinfo : EIATTR_CBANK_PARAM_SIZE
	.align		4
.L_30:
        /*00ac*/ 	.byte	0x03, 0x19
        /*00ae*/ 	.short	0x0038


	//----- nvinfo : EIATTR_PARAM_CBANK
	.align		4
        /*00b0*/ 	.byte	0x04, 0x0a
        /*00b2*/ 	.short	(.L_32 - .L_31)
	.align		4
.L_31:
        /*00b4*/ 	.word	index@(.nv.constant0.triton_poi_fused__native_batch_norm_legit_leaky_relu_6)
        /*00b8*/ 	.short	0x0210
        /*00ba*/ 	.short	0x0038


	//----- nvinfo : EIATTR_SW_WAR
	.align		4
.L_32:
        /*00bc*/ 	.byte	0x04, 0x36
        /*00be*/ 	.short	(.L_34 - .L_33)
.L_33:
        /*00c0*/ 	.word	0x00000008
.L_34:


//--------------------- .nv.callgraph             --------------------------
	.section	.nv.callgraph,"",@"SHT_CUDA_CALLGRAPH"
	.align	4
	.sectionentsize	8
	.align		4
        /*0000*/ 	.word	0x00000000
	.align		4
        /*0004*/ 	.word	0xffffffff
	.align		4
        /*0008*/ 	.word	0x00000000
	.align		4
        /*000c*/ 	.word	0xfffffffe
	.align		4
        /*0010*/ 	.word	0x00000000
	.align		4
        /*0014*/ 	.word	0xfffffffd
	.align		4
        /*0018*/ 	.word	0x00000000
	.align		4
        /*001c*/ 	.word	0xfffffffc


//--------------------- .nv.constant4             --------------------------
	.section	.nv.constant4,"a",@progbits
	.align	8
	.align		8
.nv.constant4:
        /*0000*/ 	.dword	_$_str


//--------------------- .text.triton_poi_fused__native_batch_norm_legit_leaky_relu_6 --------------------------
	.section	.text.triton_poi_fused__native_batch_norm_legit_leaky_relu_6,"ax",@progbits
	.sectionflags	@"SHF_BARRIERS=1"
	.align	128
        .global         triton_poi_fused__native_batch_norm_legit_leaky_relu_6
        .type           triton_poi_fused__native_batch_norm_legit_leaky_relu_6,@function
        .size           triton_poi_fused__native_batch_norm_legit_leaky_relu_6,(.L_x_1 - triton_poi_fused__native_batch_norm_legit_leaky_relu_6)
        .other          triton_poi_fused__native_batch_norm_legit_leaky_relu_6,@"STO_CUDA_ENTRY STV_DEFAULT"
triton_poi_fused__native_batch_norm_legit_leaky_relu_6:
.text.triton_poi_fused__native_batch_norm_legit_leaky_relu_6:
[----:B------:R-:W0:Y:S01]  /*0000*/  LDC R1, c[0x0][0x28] ;  /* 0x00000a00ff017b82 */ /* 0x000e220000000800 */
[----:B------:R-:W1:Y:S07]  /*0010*/  S2R R0, SR_CTAID.X ;  /* 0x0000000000007919 */ /* 0x000e6e0000002500 */
[----:B------:R-:W2:Y:S01]  /*0020*/  LDC.64 R28, c[0x0][0x210] ;  /* 0x00008400ff1c7b82 */ /* 0x000ea20000000a00 */
[----:B------:R-:W3:Y:S01]  /*0030*/  S2R R4, SR_TID.X ;  /* 0x0000000000047919 */ /* 0x000ee20000002100 */
[----:B------:R-:W4:Y:S06]  /*0040*/  S2R R5, SR_CTAID.Y ;  /* 0x0000000000057919 */ /* 0x000f2c0000002600 */
[----:B------:R-:W5:Y:S08]  /*0050*/  LDC.64 R16, c[0x0][0x218] ;  /* 0x00008600ff107b82 */ /* 0x000f700000000a00 */
[----:B------:R-:W2:Y:S01]  /*0060*/  LDC.64 R24, c[0x0][0x220] ;  /* 0x00008800ff187b82 */ /* 0x000ea20000000a00 */
[----:B------:R-:W-:-:S02]  /*0070*/  CS2R R12, SRZ ;  /* 0x00000000000c7805 */ /* 0x000fc4000001ff00 */
[----:B------:R-:W-:Y:S01]  /*0080*/  CS2R R14, SRZ ;  /* 0x00000000000e7805 */ /* 0x000fe2000001ff00 */
[----:B------:R-:W-:Y:S01]  /*0090*/  ULDC.64 UR6, c[0x0][0x208] ;  /* 0x0000820000067ab9 */ /* 0x000fe20000000a00 */
[----:B------:R-:W-:-:S03]  /*00a0*/  CS2R R10, SRZ ;  /* 0x00000000000a7805 */ /* 0x000fc6000001ff00 */
[----:B------:R-:W5:Y:S01]  /*00b0*/  LDC.64 R30, c[0x0][0x228] ;  /* 0x00008a00ff1e7b82 */ /* 0x000f620000000a00 */
[----:B-1----:R-:W-:Y:S02]  /*00c0*/  IMAD.SHL.U32 R0, R0, 0x20, RZ ;  /* 0x0000002000007824 */ /* 0x002fe400078e00ff */
[----:B---3--:R-:W-:Y:S01]  /*00d0*/  IMAD.SHL.U32 R3, R4, 0x4, RZ ;  /* 0x0000000404037824 */ /* 0x008fe200078e00ff */
[----:B------:R-:W-:-:S04]  /*00e0*/  SHF.R.U32.HI R21, RZ, 0x3, R4 ;  /* 0x00000003ff157819 */ /* 0x000fc80000011604 */
[----:B------:R-:W-:Y:S02]  /*00f0*/  LOP3.LUT R27, R0, 0x1c, R3, 0xf8, !PT ;  /* 0x0000001c001b7812 */ /* 0x000fe400078ef803 */
[----:B------:R-:W-:Y:S02]  /*0100*/  SGXT.U32 R21, R21, 0x4 ;  /* 0x000000041515781a */ /* 0x000fe40000000000 */
[----:B------:R-:W-:Y:S02]  /*0110*/  SHF.R.S32.HI R2, RZ, 0x1f, R27 ;  /* 0x0000001fff027819 */ /* 0x000fe4000001141b */
[----:B------:R-:W-:Y:S02]  /*0120*/  ISETP.GE.AND P0, PT, R27, 0x400, PT ;  /* 0x000004001b00780c */ /* 0x000fe40003f06270 */
[----:B------:R-:W-:-:S04]  /*0130*/  LEA.HI R2, R2, R27, RZ, 0x8 ;  /* 0x0000001b02027211 */ /* 0x000fc800078f40ff */
[C---:B------:R-:W-:Y:S02]  /*0140*/  LOP3.LUT R22, R2.reuse, 0xffffff00, RZ, 0xc0, !PT ;  /* 0xffffff0002167812 */ /* 0x040fe400078ec0ff */
[----:B------:R-:W-:Y:S01]  /*0150*/  SHF.L.U32 R4, R2, 0xc, RZ ;  /* 0x0000000c02047819 */ /* 0x000fe200000006ff */
[----:B----4-:R-:W-:Y:S02]  /*0160*/  IMAD.SHL.U32 R2, R5, 0x20, RZ ;  /* 0x0000002005027824 */ /* 0x010fe400078e00ff */
[----:B------:R-:W-:Y:S01]  /*0170*/  IMAD.IADD R22, R27, 0x1, -R22 ;  /* 0x000000011b167824 */ /* 0x000fe200078e0a16 */
[----:B------:R-:W-:Y:S02]  /*0180*/  LOP3.LUT R5, R4, 0xfff00000, RZ, 0xc0, !PT ;  /* 0xfff0000004057812 */ /* 0x000fe400078ec0ff */
[----:B------:R-:W-:Y:S02]  /*0190*/  LOP3.LUT R4, R2, R21, RZ, 0xfc, !PT ;  /* 0x0000001502047212 */ /* 0x000fe400078efcff */
[----:B------:R-:W-:-:S02]  /*01a0*/  IADD3 R6, R5, R22, RZ ;  /* 0x0000001605067210 */ /* 0x000fc40007ffe0ff */
[----:B------:R-:W-:-:S03]  /*01b0*/  LOP3.LUT R5, R2, 0x10, R21, 0xfe, !PT ;  /* 0x0000001002057812 */ /* 0x000fc600078efe15 */
[--C-:B------:R-:W-:Y:S02]  /*01c0*/  IMAD R19, R4, 0x100, R6.reuse ;  /* 0x0000010004137824 */ /* 0x100fe400078e0206 */
[----:B------:R-:W-:Y:S01]  /*01d0*/  IMAD R9, R5, 0x100, R6 ;  /* 0x0000010005097824 */ /* 0x000fe200078e0206 */
[----:B------:R-:W-:Y:S02]  /*01e0*/  CS2R R4, SRZ ;  /* 0x0000000000047805 */ /* 0x000fe4000001ff00 */
[----:B------:R-:W-:Y:S01]  /*01f0*/  CS2R R6, SRZ ;  /* 0x0000000000067805 */ /* 0x000fe2000001ff00 */
[----:B--2---:R-:W-:-:S04]  /*0200*/  IMAD.WIDE R18, R19, 0x4, R28 ;  /* 0x0000000413127825 */ /* 0x004fc800078e021c */
[----:B-----5:R-:W-:Y:S01]  /*0210*/  IMAD.WIDE R34, R27, 0x4, R16 ;  /* 0x000000041b227825 */ /* 0x020fe200078e0210 */
[----:B------:R1:W2:Y:S03]  /*0220*/  @!P0 LDG.E.EL.128 R4, desc[UR6][R18.64] ;  /* 0x0000000612048981 */ /* 0x0002a6000c2e1d00 */
[----:B------:R-:W-:Y:S01]  /*0230*/  IMAD.WIDE R28, R9, 0x4, R28 ;  /* 0x00000004091c7825 */ /* 0x000fe200078e021c */
[----:B------:R-:W2:Y:S01]  /*0240*/  @!P0 LDG.E.EL.128 R12, desc[UR6][R34.64] ;  /* 0x00000006220c8981 */ /* 0x000ea2000c2e1d00 */
[----:B------:R-:W-:Y:S02]  /*0250*/  CS2R R8, SRZ ;  /* 0x0000000000087805 */ /* 0x000fe4000001ff00 */
[----:B------:R-:W-:Y:S01]  /*0260*/  CS2R R16, SRZ ;  /* 0x0000000000107805 */ /* 0x000fe2000001ff00 */
[C---:B0-----:R-:W-:Y:S02]  /*0270*/  IMAD.WIDE R32, R27.reuse, 0x4, R24 ;  /* 0x000000041b207825 */ /* 0x041fe400078e0218 */
[----:B------:R-:W0:Y:S01]  /*0280*/  LDC.64 R24, c[0x0][0x230] ;  /* 0x00008c00ff187b82 */ /* 0x000e220000000a00 */
[----:B-1----:R-:W-:Y:S01]  /*0290*/  CS2R R18, SRZ ;  /* 0x0000000000127805 */ /* 0x002fe2000001ff00 */
[----:B------:R1:W3:Y:S05]  /*02a0*/  @!P0 LDG.E.EL.128 R8, desc[UR6][R28.64] ;  /* 0x000000061c088981 */ /* 0x0002ea000c2e1d00 */
[----:B------:R-:W4:Y:S01]  /*02b0*/  @!P0 LDG.E.EL.128 R16, desc[UR6][R32.64] ;  /* 0x0000000620108981 */ /* 0x000f22000c2e1d00 */
[----:B------:R-:W-:-:S04]  /*02c0*/  IMAD.WIDE R30, R27, 0x4, R30 ;  /* 0x000000041b1e7825 */ /* 0x000fc800078e021e */
[----:B0-----:R-:W-:-:S04]  /*02d0*/  IMAD.WIDE R24, R22, 0x4, R24 ;  /* 0x0000000416187825 */ /* 0x001fc800078e0218 */
[----:B--2---:R-:W-:Y:S01]  /*02e0*/  FADD R20, -R12, R4 ;  /* 0x000000040c147221 */ /* 0x004fe20000000100 */
[----:B------:R-:W-:Y:S01]  /*02f0*/  HFMA2.MMA R4, -RZ, RZ, 0.6875, 0 ;  /* 0x39800000ff047435 */ /* 0x000fe200000001ff */
[----:B------:R-:W-:Y:S01]  /*0300*/  FADD R23, -R13, R5 ;  /* 0x000000050d177221 */ /* 0x000fe20000000100 */
[----:B------:R-:W-:Y:S01]  /*0310*/  FADD R26, -R14, R6 ;  /* 0x000000060e1a7221 */ /* 0x000fe20000000100 */
[----:B-1----:R-:W-:Y:S01]  /*0320*/  FADD R28, -R15, R7 ;  /* 0x000000070f1c7221 */ /* 0x002fe20000000100 */
[----:B------:R-:W-:Y:S01]  /*0330*/  CS2R R6, SRZ ;  /* 0x0000000000067805 */ /* 0x000fe2000001ff00 */
[----:B---3--:R-:W-:Y:S01]  /*0340*/  FADD R12, -R12, R8 ;  /* 0x000000080c0c7221 */ /* 0x008fe20000000100 */
[----:B------:R-:W-:Y:S01]  /*0350*/  FADD R13, -R13, R9 ;  /* 0x000000090d0d7221 */ /* 0x000fe20000000100 */
[----:B------:R-:W-:Y:S01]  /*0360*/  FADD R14, -R14, R10 ;  /* 0x0000000a0e0e7221 */ /* 0x000fe20000000100 */
[----:B------:R-:W-:Y:S01]  /*0370*/  FADD R15, -R15, R11 ;  /* 0x0000000b0f0f7221 */ /* 0x000fe20000000100 */
[----:B------:R-:W-:Y:S01]  /*0380*/  CS2R R8, SRZ ;  /* 0x0000000000087805 */ /* 0x000fe2000001ff00 */
[-C--:B----4-:R-:W-:Y:S01]  /*0390*/  FFMA R16, R16, R4.reuse, 9.9999997473787516356e-06 ;  /* 0x3727c5ac10107423 */ /* 0x090fe20000000004 */
[-C--:B------:R-:W-:Y:S01]  /*03a0*/  FFMA R17, R17, R4.reuse, 9.9999997473787516356e-06 ;  /* 0x3727c5ac11117423 */ /* 0x080fe20000000004 */
[-C--:B------:R-:W-:Y:S01]  /*03b0*/  FFMA R18, R18, R4.reuse, 9.9999997473787516356e-06 ;  /* 0x3727c5ac12127423 */ /* 0x080fe20000000004 */
[----:B------:R-:W-:Y:S01]  /*03c0*/  FFMA R19, R19, R4, 9.9999997473787516356e-06 ;  /* 0x3727c5ac13137423 */ /* 0x000fe20000000004 */
[----:B------:R-:W-:-:S02]  /*03d0*/  CS2R R4, SRZ ;  /* 0x0000000000047805 */ /* 0x000fc4000001ff00 */
[----:B------:R-:W-:-:S04]  /*03e0*/  CS2R R10, SRZ ;  /* 0x00000000000a7805 */ /* 0x000fc8000001ff00 */
[----:B------:R0:W2:Y:S04]  /*03f0*/  @!P0 LDG.E.EL.128 R4, desc[UR6][R30.64] ;  /* 0x000000061e048981 */ /* 0x0000a8000c2e1d00 */
[----:B------:R1:W2:Y:S01]  /*0400*/  @!P0 LDG.E.EL.128 R8, desc[UR6][R24.64] ;  /* 0x0000000618088981 */ /* 0x0002a2000c2e1d00 */
[----:B------:R-:W0:Y:S01]  /*0410*/  MUFU.RSQ R19, R19 ;  /* 0x0000001300137308 */ /* 0x000e220000001400 */
[----:B------:R-:W3:Y:S07]  /*0420*/  S2R R22, SR_TID.X ;  /* 0x0000000000167919 */ /* 0x000eee0000002100 */
[----:B------:R-:W1:Y:S08]  /*0430*/  MUFU.RSQ R27, R16 ;  /* 0x00000010001b7308 */ /* 0x000e700000001400 */
[----:B------:R-:W4:Y:S08]  /*0440*/  MUFU.RSQ R29, R18 ;  /* 0x00000012001d7308 */ /* 0x000f300000001400 */
[----:B------:R-:W5:Y:S01]  /*0450*/  MUFU.RSQ R32, R17 ;  /* 0x0000001100207308 */ /* 0x000f620000001400 */
[----:B------:R-:W3:Y:S01]  /*0460*/  S2UR UR5, SR_CgaCtaId ;  /* 0x00000000000579c3 */ /* 0x000ee20000008800 */
[----:B0-----:R-:W-:Y:S01]  /*0470*/  FMUL R30, R19, R15 ;  /* 0x0000000f131e7220 */ /* 0x001fe20000400000 */
[C---:B-1----:R-:W-:Y:S01]  /*0480*/  FMUL R25, R27.reuse, R12 ;  /* 0x0000000c1b197220 */ /* 0x042fe20000400000 */
[----:B------:R-:W-:Y:S01]  /*0490*/  FMUL R27, R27, R20 ;  /* 0x000000141b1b7220 */ /* 0x000fe20000400000 */
[C---:B----4-:R-:W-:Y:S01]  /*04a0*/  FMUL R15, R29.reuse, R14 ;  /* 0x0000000e1d0f7220 */ /* 0x050fe20000400000 */
[C---:B-----5:R-:W-:Y:S01]  /*04b0*/  FMUL R14, R32.reuse, R13 ;  /* 0x0000000d200e7220 */ /* 0x060fe20000400000 */
[----:B------:R-:W-:Y:S01]  /*04c0*/  FMUL R32, R32, R23 ;  /* 0x0000001720207220 */ /* 0x000fe20000400000 */
[----:B------:R-:W-:Y:S01]  /*04d0*/  FMUL R29, R29, R26 ;  /* 0x0000001a1d1d7220 */ /* 0x000fe20000400000 */
[----:B------:R-:W-:Y:S01]  /*04e0*/  FMUL R28, R19, R28 ;  /* 0x0000001c131c7220 */ /* 0x000fe20000400000 */
[----:B---3--:R-:W-:Y:S01]  /*04f0*/  IMAD.SHL.U32 R13, R22, 0x80, RZ ;  /* 0x00000080160d7824 */ /* 0x008fe200078e00ff */
[----:B------:R-:W-:-:S04]  /*0500*/  UMOV UR4, 0x400 ;  /* 0x0000040000047882 */ /* 0x000fc80000000000 */
[----:B------:R-:W-:Y:S01]  /*0510*/  LOP3.LUT R16, R13, 0x380, RZ, 0xc0, !PT ;  /* 0x000003800d107812 */ /* 0x000fe200078ec0ff */
[----:B------:R-:W-:Y:S01]  /*0520*/  UPRMT UR4, UR5, 0x654, UR4 ;  /* 0x0000065405047896 */ /* 0x000fe20008000004 */
[----:B------:R-:W-:-:S04]  /*0530*/  SHF.L.U32 R22, R22, 0x1, RZ ;  /* 0x0000000116167819 */ /* 0x000fc800000006ff */
[----:B------:R-:W-:-:S05]  /*0540*/  LOP3.LUT R22, R22, 0xf0, RZ, 0xc0, !PT ;  /* 0x000000f016167812 */ /* 0x000fca00078ec0ff */
[----:B------:R-:W-:Y:S01]  /*0550*/  VIADD R22, R22, UR4 ;  /* 0x0000000416167c36 */ /* 0x000fe20008000000 */
[----:B------:R-:W-:Y:S01]  /*0560*/  LOP3.LUT R17, R2, 0x1c, R3, 0xf8, !PT ;  /* 0x0000001c02117812 */ /* 0x000fe200078ef803 */
[-CC-:B--2---:R-:W-:Y:S01]  /*0570*/  FFMA R12, R27, R4.reuse, R8.reuse ;  /* 0x000000041b0c7223 */ /* 0x184fe20000000008 */
[----:B------:R-:W-:Y:S01]  /*0580*/  FFMA R8, R25, R4, R8 ;  /* 0x0000000419087223 */ /* 0x000fe20000000008 */
[----:B------:R-:W-:Y:S01]  /*0590*/  FFMA R4, R32, R5, R9 ;  /* 0x0000000520047223 */ /* 0x000fe20000000009 */
[----:B------:R-:W-:-:S04]  /*05a0*/  FFMA R29, R29, R6, R10 ;  /* 0x000000061d1d7223 */ /* 0x000fc8000000000a */
[----:B------:R-:W-:Y:S01]  /*05b0*/  FSETP.GT.AND P5, PT, R4, RZ, PT ;  /* 0x000000ff0400720b */ /* 0x000fe20003fa4000 */
[----:B------:R-:W-:Y:S01]  /*05c0*/  FFMA R28, R28, R7, R11 ;  /* 0x000000071c1c7223 */ /* 0x000fe2000000000b */
[----:B------:R-:W-:Y:S01]  /*05d0*/  FFMA R9, R14, R5, R9 ;  /* 0x000000050e097223 */ /* 0x000fe20000000009 */
[----:B------:R-:W-:Y:S01]  /*05e0*/  FSETP.GT.AND P6, PT, R12, RZ, PT ;  /* 0x000000ff0c00720b */ /* 0x000fe20003fc4000 */
[----:B------:R-:W-:Y:S01]  /*05f0*/  FFMA R10, R15, R6, R10 ;  /* 0x000000060f0a7223 */ /* 0x000fe2000000000a */
[----:B------:R-:W-:Y:S01]  /*0600*/  FSETP.GT.AND P0, PT, R29, RZ, PT ;  /* 0x000000ff1d00720b */ /* 0x000fe20003f04000 */
[----:B------:R-:W-:Y:S01]  /*0610*/  FFMA R30, R30, R7, R11 ;  /* 0x000000071e1e7223 */ /* 0x000fe2000000000b */
[----:B------:R-:W-:Y:S02]  /*0620*/  FSETP.GT.AND P1, PT, R28, RZ, PT ;  /* 0x000000ff1c00720b */ /* 0x000fe40003f24000 */
[----:B------:R-:W-:Y:S02]  /*0630*/  FSETP.GT.AND P3, PT, R8, RZ, PT ;  /* 0x000000ff0800720b */ /* 0x000fe40003f64000 */
[----:B------:R-:W-:-:S02]  /*0640*/  LOP3.LUT R14, R16, 0x20, RZ, 0xfc, !PT ;  /* 0x00000020100e7812 */ /* 0x000fc400078efcff */
[----:B------:R-:W-:Y:S01]  /*0650*/  FSETP.GT.AND P2, PT, R9, RZ, PT ;  /* 0x000000ff0900720b */ /* 0x000fe20003f44000 */
[----:B------:R-:W-:Y:S01]  /*0660*/  @!P5 FMUL R4, R4, 0.20000000298023223877 ;  /* 0x3e4ccccd0404d820 */ /* 0x000fe20000400000 */
[C---:B------:R-:W-:Y:S02]  /*0670*/  LOP3.LUT R5, R16.reuse, R21, RZ, 0xfc, !PT ;  /* 0x0000001510057212 */ /* 0x040fe400078efcff */
[C---:B------:R-:W-:Y:S02]  /*0680*/  LEA.HI R6, R16.reuse, UR4, RZ, 0x1f ;  /* 0x0000000410067c11 */ /* 0x040fe4000f8ff8ff */
[----:B------:R-:W-:Y:S02]  /*0690*/  LOP3.LUT R15, R16, 0x40, RZ, 0xfc, !PT ;  /* 0x00000040100f7812 */ /* 0x000fe400078efcff */
[----:B------:R-:W-:Y:S02]  /*06a0*/  FSETP.GT.AND P4, PT, R10, RZ, PT ;  /* 0x000000ff0a00720b */ /* 0x000fe40003f84000 */
[----:B------:R-:W-:-:S02]  /*06b0*/  LOP3.LUT R16, R16, 0x60, RZ, 0xfc, !PT ;  /* 0x0000006010107812 */ /* 0x000fc400078efcff */
[----:B------:R-:W-:Y:S02]  /*06c0*/  FSETP.GT.AND P5, PT, R30, RZ, PT ;  /* 0x000000ff1e00720b */ /* 0x000fe40003fa4000 */
[----:B------:R-:W-:Y:S02]  /*06d0*/  LEA.HI R14, R14, UR4, RZ, 0x1f ;  /* 0x000000040e0e7c11 */ /* 0x000fe4000f8ff8ff */
[----:B------:R-:W-:Y:S02]  /*06e0*/  LEA R13, R5, R6, 0x2 ;  /* 0x00000006050d7211 */ /* 0x000fe400078e10ff */
[----:B------:R-:W-:Y:S02]  /*06f0*/  LEA.HI R6, R15, UR4, RZ, 0x1f ;  /* 0x000000040f067c11 */ /* 0x000fe4000f8ff8ff */
[----:B------:R-:W-:Y:S01]  /*0700*/  LEA.HI R20, R16, UR4, RZ, 0x1f ;  /* 0x0000000410147c11 */ /* 0x000fe2000f8ff8ff */
[----:B------:R-:W-:Y:S01]  /*0710*/  @!P6 FMUL R12, R12, 0.20000000298023223877 ;  /* 0x3e4ccccd0c0ce820 */ /* 0x000fe20000400000 */
[C---:B------:R-:W-:Y:S01]  /*0720*/  IMAD R16, R5.reuse, 0x4, R14 ;  /* 0x0000000405107824 */ /* 0x040fe200078e020e */
[----:B------:R-:W-:Y:S01]  /*0730*/  LEA R18, R5, R6, 0x2 ;  /* 0x0000000605127211 */ /* 0x000fe200078e10ff */
[----:B------:R-:W-:Y:S01]  /*0740*/  @!P0 FMUL R29, R29, 0.20000000298023223877 ;  /* 0x3e4ccccd1d1d8820 */ /* 0x000fe20000400000 */
[----:B------:R-:W-:-:S02]  /*0750*/  IMAD R19, R5, 0x4, R20 ;  /* 0x0000000405137824 */ /* 0x000fc400078e0214 */
[----:B------:R-:W-:Y:S01]  /*0760*/  @!P1 FMUL R28, R28, 0.20000000298023223877 ;  /* 0x3e4ccccd1c1c9820 */ /* 0x000fe20000400000 */
[----:B------:R-:W-:Y:S01]  /*0770*/  @!P3 FMUL R8, R8, 0.20000000298023223877 ;  /* 0x3e4ccccd0808b820 */ /* 0x000fe20000400000 */
[----:B------:R-:W-:Y:S01]  /*0780*/  STS [R13], R12 ;  /* 0x0000000c0d007388 */ /* 0x000fe20000000800 */
[----:B------:R-:W-:Y:S01]  /*0790*/  @!P2 FMUL R9, R9, 0.20000000298023223877 ;  /* 0x3e4ccccd0909a820 */ /* 0x000fe20000400000 */
[----:B------:R-:W-:Y:S01]  /*07a0*/  @!P4 FMUL R10, R10, 0.20000000298023223877 ;  /* 0x3e4ccccd0a0ac820 */ /* 0x000fe20000400000 */
[----:B------:R-:W-:Y:S01]  /*07b0*/  @!P5 FMUL R30, R30, 0.20000000298023223877 ;  /* 0x3e4ccccd1e1ed820 */ /* 0x000fe20000400000 */
[----:B------:R0:W-:Y:S01]  /*07c0*/  STS [R16+0x80], R4 ;  /* 0x0000800410007388 */ /* 0x0001e20000000800 */
[----:B------:R-:W-:Y:S01]  /*07d0*/  LOP3.LUT R11, R3, 0x1fc, RZ, 0xc0, !PT ;  /* 0x000001fc030b7812 */ /* 0x000fe200078ec0ff */
[----:B------:R-:W1:Y:S02]  /*07e0*/  LDC.64 R14, c[0x0][0x238] ;  /* 0x00008e00ff0e7b82 */ /* 0x000e640000000a00 */
[----:B------:R-:W-:Y:S04]  /*07f0*/  STS [R18+0x100], R29 ;  /* 0x0001001d12007388 */ /* 0x000fe80000000800 */
[----:B------:R-:W-:Y:S04]  /*0800*/  STS [R19+0x180], R28 ;  /* 0x0001801c13007388 */ /* 0x000fe80000000800 */
[----:B------:R-:W-:Y:S04]  /*0810*/  STS [R13+0x40], R8 ;  /* 0x000040080d007388 */ /* 0x000fe80000000800 */
[----:B------:R-:W-:Y:S04]  /*0820*/  STS [R16+0xc0], R9 ;  /* 0x0000c00910007388 */ /* 0x000fe80000000800 */
[----:B------:R-:W-:Y:S04]  /*0830*/  STS [R18+0x140], R10 ;  /* 0x0001400a12007388 */ /* 0x000fe80000000800 */
[----:B------:R-:W-:Y:S01]  /*0840*/  STS [R19+0x1c0], R30 ;  /* 0x0001c01e13007388 */ /* 0x000fe20000000800 */
[----:B0-----:R-:W-:Y:S01]  /*0850*/  LEA R4, R11, R22, 0x2 ;  /* 0x000000160b047211 */ /* 0x001fe200078e10ff */
[----:B------:R-:W-:Y:S01]  /*0860*/  BAR.SYNC.DEFER_BLOCKING 0x0 ;  /* 0x0000000000007b1d */ /* 0x000fe20000010000 */
[----:B------:R-:W-:-:S05]  /*0870*/  LOP3.LUT R12, R0, R21, RZ, 0xfc, !PT ;  /* 0x00000015000c7212 */ /* 0x000fca00078efcff */
[----:B------:R-:W0:Y:S01]  /*0880*/  LDS.128 R4, [R4] ;  /* 0x0000000004047984 */ /* 0x000e220000000c00 */
[----:B------:R-:W-:Y:S02]  /*0890*/  LOP3.LUT R0, R0, 0x10, R21, 0xfe, !PT ;  /* 0x0000001000007812 */ /* 0x000fe400078efe15 */
[----:B------:R-:W-:Y:S02]  /*08a0*/  LOP3.LUT R20, R11, 0x200, RZ, 0xfc, !PT ;  /* 0x000002000b147812 */ /* 0x000fe400078efcff */
[----:B------:R-:W-:Y:S02]  /*08b0*/  ISETP.GE.AND P0, PT, R12, 0x400, PT ;  /* 0x000004000c00780c */ /* 0x000fe40003f06270 */
[----:B------:R-:W-:Y:S01]  /*08c0*/  ISETP.GE.AND P1, PT, R0, 0x400, PT ;  /* 0x000004000000780c */ /* 0x000fe20003f26270 */
[----:B------:R-:W-:Y:S01]  /*08d0*/  IMAD R3, R12, 0x1000, R17 ;  /* 0x000010000c037824 */ /* 0x000fe200078e0211 */
[----:B------:R-:W-:-:S03]  /*08e0*/  SHF.R.U32.HI R20, RZ, 0x1, R20 ;  /* 0x00000001ff147819 */ /* 0x000fc60000011614 */
[----:B-1----:R-:W-:Y:S01]  /*08f0*/  IMAD.WIDE R2, R3, 0x4, R14 ;  /* 0x0000000403027825 */ /* 0x002fe200078e020e */
[----:B------:R-:W-:-:S04]  /*0900*/  LOP3.LUT R20, R20, 0x1f0, RZ, 0xc0, !PT ;  /* 0x000001f014147812 */ /* 0x000fc800078ec0ff */
[----:B------:R-:W-:-:S05]  /*0910*/  IADD3 R20, R20, UR4, RZ ;  /* 0x0000000414147c10 */ /* 0x000fca000fffe0ff */
[----:B------:R-:W-:Y:S01]  /*0920*/  IMAD R20, R11, 0x4, R20 ;  /* 0x000000040b147824 */ /* 0x000fe200078e0214 */
[----:B0-----:R0:W-:Y:S02]  /*0930*/  @!P0 STG.E.128 desc[UR6][R2.64], R4 ;  /* 0x0000000402008986 */ /* 0x0011e4000c101d06 */
[----:B0-----:R-:W-:Y:S05]  /*0940*/  @P1 EXIT ;  /* 0x000000000000194d */ /* 0x001fea0003800000 */
[----:B------:R-:W0:Y:S01]  /*0950*/  LDS.128 R20, [R20+0x800] ;  /* 0x0008000014147984 */ /* 0x000e220000000c00 */
[----:B------:R-:W-:-:S05]  /*0960*/  LEA R17, R0, R17, 0xc ;  /* 0x0000001100117211 */ /* 0x000fca00078e60ff */
[----:B------:R-:W-:-:S05]  /*0970*/  IMAD.WIDE R14, R17, 0x4, R14 ;  /* 0x00000004110e7825 */ /* 0x000fca00078e020e */
[----:B0-----:R-:W-:Y:S01]  /*0980*/  STG.E.128 desc[UR6][R14.64], R20 ;  /* 0x000000140e007986 */ /* 0x001fe2000c101d06 */
[----:B------:R-:W-:Y:S05]  /*0990*/  EXIT ;  /* 0x000000000000794d */ /* 0x000fea0003800000 */
.L_x_0:
[----:B------:R-:W-:-:S00]  /*09a0*/  BRA `(.L_x_0) ;  /* 0xfffffffc00fc7947 */ /* 0x000fc0000383ffff */
[----:B------:R-:W-:-:S00]  /*09b0*/  NOP ;  /* 0x0000000000007918 */ /* 0x000fc00000000000 */
        /* <DEDUP_REMOVED lines=12> */
.L_x_1:


//--------------------- .nv.global.init           --------------------------
	.section	.nv.global.init,"aw",@progbits
.nv.global.init:
	.type		_$_str,@object
	.size		_$_str,(.L_0 - _$_str)
_$_str:
        /*0000*/ 	.byte	0x5f, 0x5f, 0x43, 0x55, 0x44, 0x41, 0x5f, 0x46, 0x54, 0x5a, 0x00
.L_0:


//--------------------- .nv.shared.triton_poi_fused__native_batch_norm_legit_leaky_relu_6 --------------------------
	.section	.nv.shared.triton_poi_fused__native_batch_norm_legit_leaky_relu_6,"aw",@nobits
	.sectionflags	@""
	.align	16
	.zero		1024


//--------------------- .nv.constant0.triton_poi_fused__native_batch_norm_legit_leaky_relu_6 --------------------------
	.section	.nv.constant0.triton_poi_fused__native_batch_norm_legit_leaky_relu_6,"a",@progbits
	.sectionflags	@""
	.align	4
.nv.constant0.triton_poi_fused__native_batch_norm_legit_leaky_relu_6:
	.zero		584
